//
// Generated by NVIDIA NVVM Compiler
//
// Compiler Build ID: CL-36424714
// Cuda compilation tools, release 13.0, V13.0.88
// Based on NVVM 20.0.0
//

.version 9.0
.target sm_100
.address_size 64

	// .globl	_Z12matmulkernelPfS_S_i

.visible .entry _Z12matmulkernelPfS_S_i(
	.param .u64 .ptr .align 1 _Z12matmulkernelPfS_S_i_param_0,
	.param .u64 .ptr .align 1 _Z12matmulkernelPfS_S_i_param_1,
	.param .u64 .ptr .align 1 _Z12matmulkernelPfS_S_i_param_2,
	.param .u32 _Z12matmulkernelPfS_S_i_param_3
)
{
	.reg .pred 	%p<10>;
	.reg .b32 	%r<78>;
	.reg .b32 	%f<68>;
	.reg .b64 	%rd<47>;

	ld.param.u64 	%rd4, [_Z12matmulkernelPfS_S_i_param_0];
	ld.param.u64 	%rd5, [_Z12matmulkernelPfS_S_i_param_1];
	ld.param.u64 	%rd3, [_Z12matmulkernelPfS_S_i_param_2];
	ld.param.u32 	%r43, [_Z12matmulkernelPfS_S_i_param_3];
	cvta.to.global.u64 	%rd1, %rd5;
	cvta.to.global.u64 	%rd2, %rd4;
	mov.u32 	%r44, %ctaid.y;
	mov.u32 	%r45, %ntid.y;
	mul.lo.s32 	%r1, %r44, %r45;
	mov.u32 	%r2, %tid.y;
	add.s32 	%r3, %r1, %r2;
	mov.u32 	%r46, %ctaid.x;
	mov.u32 	%r47, %ntid.x;
	mov.u32 	%r48, %tid.x;
	mad.lo.s32 	%r4, %r46, %r47, %r48;
	setp.lt.s32 	%p1, %r43, 1;
	mov.f32 	%f67, 0f00000000;
	@%p1 bra 	$L__BB0_12;
	mul.lo.s32 	%r5, %r43, %r4;
	and.b32  	%r6, %r43, 7;
	setp.lt.u32 	%p2, %r43, 8;
	mov.f32 	%f67, 0f00000000;
	mov.b32 	%r76, 0;
	@%p2 bra 	$L__BB0_4;
	and.b32  	%r76, %r43, 2147483640;
	neg.s32 	%r74, %r76;
	add.s32 	%r50, %r2, %r43;
	add.s32 	%r73, %r50, %r1;
	shl.b32 	%r10, %r43, 3;
	shl.b32 	%r51, %r43, 1;
	add.s32 	%r72, %r3, %r51;
	mad.lo.s32 	%r71, %r43, 3, %r3;
	shl.b32 	%r52, %r43, 2;
	add.s32 	%r70, %r3, %r52;
	mad.lo.s32 	%r69, %r43, 5, %r3;
	mad.lo.s32 	%r68, %r43, 6, %r3;
	mad.lo.s32 	%r67, %r43, 7, %r3;
	mov.f32 	%f67, 0f00000000;
	mov.u32 	%r65, %r5;
	mov.u32 	%r66, %r3;
$L__BB0_3:
	.pragma "nounroll";
	mul.wide.s32 	%rd6, %r65, 4;
	add.s64 	%rd7, %rd2, %rd6;
	ld.global.f32 	%f17, [%rd7];
	mul.wide.u32 	%rd8, %r66, 4;
	add.s64 	%rd9, %rd1, %rd8;
	ld.global.f32 	%f18, [%rd9];
	fma.rn.f32 	%f19, %f17, %f18, %f67;
	ld.global.f32 	%f20, [%rd7+4];
	mul.wide.u32 	%rd10, %r73, 4;
	add.s64 	%rd11, %rd1, %rd10;
	ld.global.f32 	%f21, [%rd11];
	fma.rn.f32 	%f22, %f20, %f21, %f19;
	ld.global.f32 	%f23, [%rd7+8];
	mul.wide.u32 	%rd12, %r72, 4;
	add.s64 	%rd13, %rd1, %rd12;
	ld.global.f32 	%f24, [%rd13];
	fma.rn.f32 	%f25, %f23, %f24, %f22;
	ld.global.f32 	%f26, [%rd7+12];
	mul.wide.u32 	%rd14, %r71, 4;
	add.s64 	%rd15, %rd1, %rd14;
	ld.global.f32 	%f27, [%rd15];
	fma.rn.f32 	%f28, %f26, %f27, %f25;
	ld.global.f32 	%f29, [%rd7+16];
	mul.wide.u32 	%rd16, %r70, 4;
	add.s64 	%rd17, %rd1, %rd16;
	ld.global.f32 	%f30, [%rd17];
	fma.rn.f32 	%f31, %f29, %f30, %f28;
	ld.global.f32 	%f32, [%rd7+20];
	mul.wide.u32 	%rd18, %r69, 4;
	add.s64 	%rd19, %rd1, %rd18;
	ld.global.f32 	%f33, [%rd19];
	fma.rn.f32 	%f34, %f32, %f33, %f31;
	ld.global.f32 	%f35, [%rd7+24];
	mul.wide.u32 	%rd20, %r68, 4;
	add.s64 	%rd21, %rd1, %rd20;
	ld.global.f32 	%f36, [%rd21];
	fma.rn.f32 	%f37, %f35, %f36, %f34;
	ld.global.f32 	%f38, [%rd7+28];
	mul.wide.u32 	%rd22, %r67, 4;
	add.s64 	%rd23, %rd1, %rd22;
	ld.global.f32 	%f39, [%rd23];
	fma.rn.f32 	%f67, %f38, %f39, %f37;
	add.s32 	%r74, %r74, 8;
	add.s32 	%r73, %r73, %r10;
	add.s32 	%r72, %r72, %r10;
	add.s32 	%r71, %r71, %r10;
	add.s32 	%r70, %r70, %r10;
	add.s32 	%r69, %r69, %r10;
	add.s32 	%r68, %r68, %r10;
	add.s32 	%r67, %r67, %r10;
	add.s32 	%r66, %r66, %r10;
	add.s32 	%r65, %r65, 8;
	setp.ne.s32 	%p3, %r74, 0;
	@%p3 bra 	$L__BB0_3;
$L__BB0_4:
	setp.eq.s32 	%p4, %r6, 0;
	@%p4 bra 	$L__BB0_12;
	and.b32  	%r38, %r43, 3;
	setp.lt.u32 	%p5, %r6, 4;
	@%p5 bra 	$L__BB0_7;
	add.s32 	%r53, %r76, %r5;
	mul.wide.s32 	%rd24, %r53, 4;
	add.s64 	%rd25, %rd2, %rd24;
	ld.global.f32 	%f41, [%rd25];
	mad.lo.s32 	%r54, %r76, %r43, %r3;
	mul.wide.u32 	%rd26, %r54, 4;
	add.s64 	%rd27, %rd1, %rd26;
	ld.global.f32 	%f42, [%rd27];
	fma.rn.f32 	%f43, %f41, %f42, %f67;
	ld.global.f32 	%f44, [%rd25+4];
	add.s32 	%r55, %r54, %r43;
	mul.wide.u32 	%rd28, %r55, 4;
	add.s64 	%rd29, %rd1, %rd28;
	ld.global.f32 	%f45, [%rd29];
	fma.rn.f32 	%f46, %f44, %f45, %f43;
	ld.global.f32 	%f47, [%rd25+8];
	add.s32 	%r56, %r55, %r43;
	mul.wide.u32 	%rd30, %r56, 4;
	add.s64 	%rd31, %rd1, %rd30;
	ld.global.f32 	%f48, [%rd31];
	fma.rn.f32 	%f49, %f47, %f48, %f46;
	ld.global.f32 	%f50, [%rd25+12];
	add.s32 	%r57, %r56, %r43;
	mul.wide.u32 	%rd32, %r57, 4;
	add.s64 	%rd33, %rd1, %rd32;
	ld.global.f32 	%f51, [%rd33];
	fma.rn.f32 	%f67, %f50, %f51, %f49;
	add.s32 	%r76, %r76, 4;
$L__BB0_7:
	setp.eq.s32 	%p6, %r38, 0;
	@%p6 bra 	$L__BB0_12;
	setp.eq.s32 	%p7, %r38, 1;
	@%p7 bra 	$L__BB0_10;
	add.s32 	%r58, %r76, %r5;
	mul.wide.s32 	%rd34, %r58, 4;
	add.s64 	%rd35, %rd2, %rd34;
	ld.global.f32 	%f53, [%rd35];
	mad.lo.s32 	%r59, %r76, %r43, %r3;
	mul.wide.u32 	%rd36, %r59, 4;
	add.s64 	%rd37, %rd1, %rd36;
	ld.global.f32 	%f54, [%rd37];
	fma.rn.f32 	%f55, %f53, %f54, %f67;
	ld.global.f32 	%f56, [%rd35+4];
	add.s32 	%r60, %r59, %r43;
	mul.wide.u32 	%rd38, %r60, 4;
	add.s64 	%rd39, %rd1, %rd38;
	ld.global.f32 	%f57, [%rd39];
	fma.rn.f32 	%f67, %f56, %f57, %f55;
	add.s32 	%r76, %r76, 2;
$L__BB0_10:
	and.b32  	%r61, %r43, 1;
	setp.eq.b32 	%p8, %r61, 1;
	not.pred 	%p9, %p8;
	@%p9 bra 	$L__BB0_12;
	add.s32 	%r62, %r76, %r5;
	mul.wide.s32 	%rd40, %r62, 4;
	add.s64 	%rd41, %rd2, %rd40;
	ld.global.f32 	%f58, [%rd41];
	mad.lo.s32 	%r63, %r76, %r43, %r3;
	mul.wide.u32 	%rd42, %r63, 4;
	add.s64 	%rd43, %rd1, %rd42;
	ld.global.f32 	%f59, [%rd43];
	fma.rn.f32 	%f67, %f58, %f59, %f67;
$L__BB0_12:
	cvta.to.global.u64 	%rd44, %rd3;
	mad.lo.s32 	%r64, %r43, %r4, %r3;
	mul.wide.s32 	%rd45, %r64, 4;
	add.s64 	%rd46, %rd44, %rd45;
	st.global.f32 	[%rd46], %f67;
	ret;

}


// ===== COMPILED SASS (sm_100) =====

	.target	sm_100

	.elftype	@"ET_EXEC"


//--------------------- .note.nv.tkinfo           --------------------------
	.section	.note.nv.tkinfo,"",@"SHT_NOTE"
	.sectionflags	@"SHF_NOTE_NV_TKINFO"
	.tkinfo
        /*0018*/ 	.word	0x00000002
        /*0030*/ 	.string	""
        /*0030*/ 	.string	"ptxas"
        /*0030*/ 	.string	"Cuda compilation tools, release 13.0, V13.0.88"
        /*0030*/ 	.string	"Build cuda_13.0.r13.0/compiler.36424714_0"
        /*0030*/ 	.string	"-arch sm_100 -m 64 "



//--------------------- .note.nv.cuinfo           --------------------------
	.section	.note.nv.cuinfo,"",@"SHT_NOTE"
	.sectionflags	@"SHF_NOTE_NV_CUINFO"
        /*0018*/ 	.short	0x0002
        /*001a*/ 	.short	0x0064
        /*001c*/ 	.short	0x0082
	.zero		2


//--------------------- .nv.info                  --------------------------
	.section	.nv.info,"",@"SHT_CUDA_INFO"
	.align	4


	//----- nvinfo : EIATTR_REGCOUNT
	.align		4
        /*0000*/ 	.byte	0x04, 0x2f
        /*0002*/ 	.short	(.L_1 - .L_0)
	.align		4
.L_0:
        /*0004*/ 	.word	index@(_Z12matmulkernelPfS_S_i)
        /*0008*/ 	.word	0x00000020


	//----- nvinfo : EIATTR_FRAME_SIZE
	.align		4
.L_1:
        /*000c*/ 	.byte	0x04, 0x11
        /*000e*/ 	.short	(.L_3 - .L_2)
	.align		4
.L_2:
        /*0010*/ 	.word	index@(_Z12matmulkernelPfS_S_i)
        /*0014*/ 	.word	0x00000000


	//----- nvinfo : EIATTR_MIN_STACK_SIZE
	.align		4
.L_3:
        /*0018*/ 	.byte	0x04, 0x12
        /*001a*/ 	.short	(.L_5 - .L_4)
	.align		4
.L_4:
        /*001c*/ 	.word	index@(_Z12matmulkernelPfS_S_i)
        /*0020*/ 	.word	0x00000000
.L_5:


//--------------------- .nv.compat                --------------------------
	.section	.nv.compat,"",@"SHT_CUDA_COMPAT_INFO"
	.align	4
        /*0000*/ 	.byte	0x02, 0x09, 0x00, 0x00, 0x02, 0x02, 0x01, 0x00, 0x02, 0x05, 0x05, 0x00, 0x03, 0x07, 0x01, 0x01
        /*0010*/ 	.byte	0x02, 0x03, 0x00, 0x00, 0x02, 0x06, 0x01, 0x00, 0x04, 0x0b, 0x08, 0x00, 0x09, 0x00, 0x00, 0x00
        /*0020*/ 	.byte	0x00, 0x00, 0x00, 0x00


//--------------------- .nv.info._Z12matmulkernelPfS_S_i --------------------------
	.section	.nv.info._Z12matmulkernelPfS_S_i,"",@"SHT_CUDA_INFO"
	.sectionflags	@""
	.align	4


	//----- nvinfo : EIATTR_CUDA_API_VERSION
	.align		4
        /*0000*/ 	.byte	0x04, 0x37
        /*0002*/ 	.short	(.L_7 - .L_6)
.L_6:
        /*0004*/ 	.word	0x00000082


	//----- nvinfo : EIATTR_KPARAM_INFO
	.align		4
.L_7:
        /*0008*/ 	.byte	0x04, 0x17
        /*000a*/ 	.short	(.L_9 - .L_8)
.L_8:
        /*000c*/ 	.word	0x00000000
        /*0010*/ 	.short	0x0003
        /*0012*/ 	.short	0x0018
        /*0014*/ 	.byte	0x00, 0xf0, 0x11, 0x00


	//----- nvinfo : EIATTR_KPARAM_INFO
	.align		4
.L_9:
        /*0018*/ 	.byte	0x04, 0x17
        /*001a*/ 	.short	(.L_11 - .L_10)
.L_10:
        /*001c*/ 	.word	0x00000000
        /*0020*/ 	.short	0x0002
        /*0022*/ 	.short	0x0010
        /*0024*/ 	.byte	0x00, 0xf5, 0x21, 0x00


	//----- nvinfo : EIATTR_KPARAM_INFO
	.align		4
.L_11:
        /*0028*/ 	.byte	0x04, 0x17
        /*002a*/ 	.short	(.L_13 - .L_12)
.L_12:
        /*002c*/ 	.word	0x00000000
        /*0030*/ 	.short	0x0001
        /*0032*/ 	.short	0x0008
        /*0034*/ 	.byte	0x00, 0xf5, 0x21, 0x00


	//----- nvinfo : EIATTR_KPARAM_INFO
	.align		4
.L_13:
        /*0038*/ 	.byte	0x04, 0x17
        /*003a*/ 	.short	(.L_15 - .L_14)
.L_14:
        /*003c*/ 	.word	0x00000000
        /*0040*/ 	.short	0x0000
        /*0042*/ 	.short	0x0000
        /*0044*/ 	.byte	0x00, 0xf5, 0x21, 0x00


	//----- nvinfo : EIATTR_SPARSE_MMA_MASK
	.align		4
.L_15:
        /*0048*/ 	.byte	0x03, 0x50
        /*004a*/ 	.short	0x0000


	//----- nvinfo : EIATTR_MAXREG_COUNT
	.align		4
        /*004c*/ 	.byte	0x03, 0x1b
        /*004e*/ 	.short	0x00ff


	//----- nvinfo : EIATTR_MERCURY_ISA_VERSION
	.align		4
        /*0050*/ 	.byte	0x03, 0x5f
        /*0052*/ 	.short	0x0101


	//----- nvinfo : EIATTR_VRC_CTA_INIT_COUNT
	.align		4
        /*0054*/ 	.byte	0x02, 0x4a
	.zero		1
	.zero		1


	//----- nvinfo : EIATTR_EXIT_INSTR_OFFSETS
	.align		4
        /*0058*/ 	.byte	0x04, 0x1c
        /*005a*/ 	.short	(.L_17 - .L_16)


	//   ....[0]....
.L_16:
        /*005c*/ 	.word	0x000008f0


	//----- nvinfo : EIATTR_CBANK_PARAM_SIZE
	.align		4
.L_17:
        /*0060*/ 	.byte	0x03, 0x19
        /*0062*/ 	.short	0x001c


	//----- nvinfo : EIATTR_PARAM_CBANK
	.align		4
        /*0064*/ 	.byte	0x04, 0x0a
        /*0066*/ 	.short	(.L_19 - .L_18)
	.align		4
.L_18:
        /*0068*/ 	.word	index@(.nv.constant0._Z12matmulkernelPfS_S_i)
        /*006c*/ 	.short	0x0380
        /*006e*/ 	.short	0x001c


	//----- nvinfo : EIATTR_SW_WAR
	.align		4
.L_19:
        /*0070*/ 	.byte	0x04, 0x36
        /*0072*/ 	.short	(.L_21 - .L_20)
.L_20:
        /*0074*/ 	.word	0x00000008
.L_21:


//--------------------- .nv.callgraph             --------------------------
	.section	.nv.callgraph,"",@"SHT_CUDA_CALLGRAPH"
	.align	4
	.sectionentsize	8
	.align		4
        /*0000*/ 	.word	0x00000000
	.align		4
        /*0004*/ 	.word	0xffffffff
	.align		4
        /*0008*/ 	.word	0x00000000
	.align		4
        /*000c*/ 	.word	0xfffffffe
	.align		4
        /*0010*/ 	.word	0x00000000
	.align		4
        /*0014*/ 	.word	0xfffffffd
	.align		4
        /*0018*/ 	.word	0x00000000
	.align		4
        /*001c*/ 	.word	0xfffffffc


//--------------------- .text._Z12matmulkernelPfS_S_i --------------------------
	.section	.text._Z12matmulkernelPfS_S_i,"ax",@progbits
	.align	128
        .global         _Z12matmulkernelPfS_S_i
        .type           _Z12matmulkernelPfS_S_i,@function
        .size           _Z12matmulkernelPfS_S_i,(.L_x_5 - _Z12matmulkernelPfS_S_i)
        .other          _Z12matmulkernelPfS_S_i,@"STO_CUDA_ENTRY STV_DEFAULT"
_Z12matmulkernelPfS_S_i:
.text._Z12matmulkernelPfS_S_i:
[----:B------:R-:W-:Y:S08]  /*0000*/  LDC R1, c[0x0][0x37c] ;  /* 0x0000df00ff017b82 */ /* 0x000ff00000000800 */
[----:B------:R-:W0:Y:S01]  /*0010*/  LDC R0, c[0x0][0x398] ;  /* 0x0000e600ff007b82 */ /* 0x000e220000000800 */
[----:B------:R-:W1:Y:S01]  /*0020*/  S2R R2, SR_TID.X ;  /* 0x0000000000027919 */ /* 0x000e620000002100 */
[----:B------:R-:W2:Y:S01]  /*0030*/  LDCU UR5, c[0x0][0x364] ;  /* 0x00006c80ff0577ac */ /* 0x000ea20008000800 */
[----:B------:R-:W-:Y:S01]  /*0040*/  HFMA2 R20, -RZ, RZ, 0, 0 ;  /* 0x00000000ff147431 */ /* 0x000fe200000001ff */
[----:B------:R-:W3:Y:S01]  /*0050*/  S2R R11, SR_TID.Y ;  /* 0x00000000000b7919 */ /* 0x000ee20000002200 */
[----:B------:R-:W4:Y:S03]  /*0060*/  LDCU.64 UR6, c[0x0][0x358] ;  /* 0x00006b00ff0677ac */ /* 0x000f260008000a00 */
[----:B------:R-:W2:Y:S08]  /*0070*/  S2UR UR4, SR_CTAID.Y ;  /* 0x00000000000479c3 */ /* 0x000eb00000002600 */
[----:B------:R-:W1:Y:S08]  /*0080*/  S2UR UR8, SR_CTAID.X ;  /* 0x00000000000879c3 */ /* 0x000e700000002500 */
[----:B------:R-:W1:Y:S01]  /*0090*/  LDC R3, c[0x0][0x360] ;  /* 0x0000d800ff037b82 */ /* 0x000e620000000800 */
[----:B0-----:R-:W-:Y:S01]  /*00a0*/  ISETP.GE.AND P0, PT, R0, 0x1, PT ;  /* 0x000000010000780c */ /* 0x001fe20003f06270 */
[----:B--2---:R-:W-:-:S06]  /*00b0*/  UIMAD UR4, UR4, UR5, URZ ;  /* 0x00000005040472a4 */ /* 0x004fcc000f8e02ff */
[----:B---3--:R-:W-:Y:S01]  /*00c0*/  IADD3 R7, PT, PT, R11, UR4, RZ ;  /* 0x000000040b077c10 */ /* 0x008fe2000fffe0ff */
[----:B-1----:R-:W-:-:S05]  /*00d0*/  IMAD R3, R3, UR8, R2 ;  /* 0x0000000803037c24 */ /* 0x002fca000f8e0202 */
[----:B----4-:R-:W-:Y:S05]  /*00e0*/  @!P0 BRA `(.L_x_0) ;  /* 0x0000000400f08947 */ /* 0x010fea0003800000 */
[C---:B------:R-:W-:Y:S01]  /*00f0*/  ISETP.GE.U32.AND P1, PT, R0.reuse, 0x8, PT ;  /* 0x000000080000780c */ /* 0x040fe20003f26070 */
[----:B------:R-:W-:Y:S01]  /*0100*/  IMAD R4, R3, R0, RZ ;  /* 0x0000000003047224 */ /* 0x000fe200078e02ff */
[----:B------:R-:W-:Y:S02]  /*0110*/  LOP3.LUT R2, R0, 0x7, RZ, 0xc0, !PT ;  /* 0x0000000700027812 */ /* 0x000fe400078ec0ff */
[----:B------:R-:W-:Y:S02]  /*0120*/  MOV R20, RZ ;  /* 0x000000ff00147202 */ /* 0x000fe40000000f00 */
[----:B------:R-:W-:Y:S02]  /*0130*/  ISETP.NE.AND P0, PT, R2, RZ, PT ;  /* 0x000000ff0200720c */ /* 0x000fe40003f05270 */
[----:B------:R-:W-:-:S05]  /*0140*/  MOV R9, RZ ;  /* 0x000000ff00097202 */ /* 0x000fca0000000f00 */
[----:B------:R-:W-:Y:S06]  /*0150*/  @!P1 BRA `(.L_x_1) ;  /* 0x0000000000ec9947 */ /* 0x000fec0003800000 */
[C---:B------:R-:W-:Y:S01]  /*0160*/  LOP3.LUT R9, R0.reuse, 0x7ffffff8, RZ, 0xc0, !PT ;  /* 0x7ffffff800097812 */ /* 0x040fe200078ec0ff */
[C---:B------:R-:W-:Y:S01]  /*0170*/  IMAD R13, R0.reuse, 0x3, R7 ;  /* 0x00000003000d7824 */ /* 0x040fe200078e0207 */
[C---:B------:R-:W-:Y:S01]  /*0180*/  IADD3 R11, PT, PT, R0.reuse, UR4, R11 ;  /* 0x00000004000b7c10 */ /* 0x040fe2000fffe00b */
[C-C-:B------:R-:W-:Y:S01]  /*0190*/  IMAD R29, R0.reuse, 0x5, R7.reuse ;  /* 0x00000005001d7824 */ /* 0x140fe200078e0207 */
[CC--:B------:R-:W-:Y:S01]  /*01a0*/  LEA R5, R0.reuse, R7.reuse, 0x1 ;  /* 0x0000000700057211 */ /* 0x0c0fe200078e08ff */
[C-C-:B------:R-:W-:Y:S01]  /*01b0*/  IMAD R6, R0.reuse, 0x6, R7.reuse ;  /* 0x0000000600067824 */ /* 0x140fe200078e0207 */
[C---:B------:R-:W-:Y:S01]  /*01c0*/  LEA R15, R0.reuse, R7, 0x2 ;  /* 0x00000007000f7211 */ /* 0x040fe200078e10ff */
[----:B------:R-:W-:Y:S01]  /*01d0*/  IMAD R8, R0, 0x7, R7 ;  /* 0x0000000700087824 */ /* 0x000fe200078e0207 */
[----:B------:R-:W-:Y:S02]  /*01e0*/  MOV R20, RZ ;  /* 0x000000ff00147202 */ /* 0x000fe40000000f00 */
[----:B------:R-:W-:-:S02]  /*01f0*/  MOV R14, R4 ;  /* 0x00000004000e7202 */ /* 0x000fc40000000f00 */
[----:B------:R-:W-:Y:S02]  /*0200*/  MOV R10, R7 ;  /* 0x00000007000a7202 */ /* 0x000fe40000000f00 */
[----:B------:R-:W-:-:S07]  /*0210*/  IADD3 R12, PT, PT, -R9, RZ, RZ ;  /* 0x000000ff090c7210 */ /* 0x000fce0007ffe1ff */
.L_x_2:
[----:B------:R-:W0:Y:S08]  /*0220*/  LDC.64 R18, c[0x0][0x388] ;  /* 0x0000e200ff127b82 */ /* 0x000e300000000a00 */
[----:B------:R-:W1:Y:S01]  /*0230*/  LDC.64 R16, c[0x0][0x380] ;  /* 0x0000e000ff107b82 */ /* 0x000e620000000a00 */
[----:B0-----:R-:W-:-:S06]  /*0240*/  IMAD.WIDE.U32 R22, R10, 0x4, R18 ;  /* 0x000000040a167825 */ /* 0x001fcc00078e0012 */
[----:B------:R-:W2:Y:S01]  /*0250*/  LDG.E R22, desc[UR6][R22.64] ;  /* 0x0000000616167981 */ /* 0x000ea2000c1e1900 */
[----:B-1----:R-:W-:-:S05]  /*0260*/  IMAD.WIDE R16, R14, 0x4, R16 ;  /* 0x000000040e107825 */ /* 0x002fca00078e0210 */
[----:B------:R-:W2:Y:S01]  /*0270*/  LDG.E R21, desc[UR6][R16.64] ;  /* 0x0000000610157981 */ /* 0x000ea2000c1e1900 */
[----:B------:R-:W-:-:S03]  /*0280*/  IMAD.WIDE.U32 R26, R11, 0x4, R18 ;  /* 0x000000040b1a7825 */ /* 0x000fc600078e0012 */
[----:B------:R-:W3:Y:S01]  /*0290*/  LDG.E R23, desc[UR6][R16.64+0x8] ;  /* 0x0000080610177981 */ /* 0x000ee2000c1e1900 */
[----:B------:R-:W-:-:S03]  /*02a0*/  IMAD.WIDE.U32 R24, R5, 0x4, R18 ;  /* 0x0000000405187825 */ /* 0x000fc600078e0012 */
[----:B------:R-:W4:Y:S04]  /*02b0*/  LDG.E R26, desc[UR6][R26.64] ;  /* 0x000000061a1a7981 */ /* 0x000f28000c1e1900 */
[----:B------:R-:W3:Y:S04]  /*02c0*/  LDG.E R24, desc[UR6][R24.64] ;  /* 0x0000000618187981 */ /* 0x000ee8000c1e1900 */
[----:B------:R-:W5:Y:S01]  /*02d0*/  LDG.E R27, desc[UR6][R16.64+0x10] ;  /* 0x00001006101b7981 */ /* 0x000f62000c1e1900 */
[----:B--2---:R-:W-:-:S03]  /*02e0*/  FFMA R21, R21, R22, R20 ;  /* 0x0000001615157223 */ /* 0x004fc60000000014 */
[----:B------:R-:W4:Y:S02]  /*02f0*/  LDG.E R20, desc[UR6][R16.64+0x4] ;  /* 0x0000040610147981 */ /* 0x000f24000c1e1900 */
[----:B----4-:R-:W-:Y:S01]  /*0300*/  FFMA R28, R20, R26, R21 ;  /* 0x0000001a141c7223 */ /* 0x010fe20000000015 */
[----:B------:R-:W-:-:S04]  /*0310*/  IMAD.WIDE.U32 R20, R13, 0x4, R18 ;  /* 0x000000040d147825 */ /* 0x000fc800078e0012 */
[----:B---3--:R-:W-:Y:S01]  /*0320*/  FFMA R28, R23, R24, R28 ;  /* 0x00000018171c7223 */ /* 0x008fe2000000001c */
[--C-:B------:R-:W-:Y:S01]  /*0330*/  IMAD.WIDE.U32 R22, R15, 0x4, R18.reuse ;  /* 0x000000040f167825 */ /* 0x100fe200078e0012 */
[----:B------:R-:W2:Y:S05]  /*0340*/  LDG.E R20, desc[UR6][R20.64] ;  /* 0x0000000614147981 */ /* 0x000eaa000c1e1900 */
[----:B------:R-:W5:Y:S04]  /*0350*/  LDG.E R22, desc[UR6][R22.64] ;  /* 0x0000000616167981 */ /* 0x000f68000c1e1900 */
[----:B------:R-:W2:Y:S01]  /*0360*/  LDG.E R21, desc[UR6][R16.64+0xc] ;  /* 0x00000c0610157981 */ /* 0x000ea2000c1e1900 */
[----:B------:R-:W-:-:S03]  /*0370*/  IMAD.WIDE.U32 R24, R29, 0x4, R18 ;  /* 0x000000041d187825 */ /* 0x000fc600078e0012 */
[----:B------:R-:W3:Y:S04]  /*0380*/  LDG.E R23, desc[UR6][R16.64+0x1c] ;  /* 0x00001c0610177981 */ /* 0x000ee8000c1e1900 */
[----:B------:R-:W4:Y:S01]  /*0390*/  LDG.E R24, desc[UR6][R24.64] ;  /* 0x0000000618187981 */ /* 0x000f22000c1e1900 */
[----:B--2---:R-:W-:-:S03]  /*03a0*/  FFMA R28, R21, R20, R28 ;  /* 0x00000014151c7223 */ /* 0x004fc6000000001c */
[----:B------:R-:W4:Y:S01]  /*03b0*/  LDG.E R21, desc[UR6][R16.64+0x14] ;  /* 0x0000140610157981 */ /* 0x000f22000c1e1900 */
[----:B-----5:R-:W-:Y:S01]  /*03c0*/  FFMA R28, R27, R22, R28 ;  /* 0x000000161b1c7223 */ /* 0x020fe2000000001c */
[--C-:B------:R-:W-:Y:S02]  /*03d0*/  IMAD.WIDE.U32 R26, R6, 0x4, R18.reuse ;  /* 0x00000004061a7825 */ /* 0x100fe400078e0012 */
[----:B------:R-:W2:Y:S02]  /*03e0*/  LDG.E R20, desc[UR6][R16.64+0x18] ;  /* 0x0000180610147981 */ /* 0x000ea4000c1e1900 */
[----:B------:R-:W-:Y:S02]  /*03f0*/  IMAD.WIDE.U32 R18, R8, 0x4, R18 ;  /* 0x0000000408127825 */ /* 0x000fe400078e0012 */
[----:B------:R-:W2:Y:S04]  /*0400*/  LDG.E R26, desc[UR6][R26.64] ;  /* 0x000000061a1a7981 */ /* 0x000ea8000c1e1900 */
[----:B------:R-:W3:Y:S01]  /*0410*/  LDG.E R18, desc[UR6][R18.64] ;  /* 0x0000000612127981 */ /* 0x000ee2000c1e1900 */
[----:B------:R-:W-:-:S04]  /*0420*/  IADD3 R12, PT, PT, R12, 0x8, RZ ;  /* 0x000000080c0c7810 */ /* 0x000fc80007ffe0ff */
[----:B------:R-:W-:Y:S02]  /*0430*/  ISETP.NE.AND P1, PT, R12, RZ, PT ;  /* 0x000000ff0c00720c */ /* 0x000fe40003f25270 */
[C---:B------:R-:W-:Y:S02]  /*0440*/  LEA R11, R0.reuse, R11, 0x3 ;  /* 0x0000000b000b7211 */ /* 0x040fe400078e18ff */
[C---:B------:R-:W-:Y:S02]  /*0450*/  LEA R5, R0.reuse, R5, 0x3 ;  /* 0x0000000500057211 */ /* 0x040fe400078e18ff */
[C---:B------:R-:W-:Y:S02]  /*0460*/  LEA R13, R0.reuse, R13, 0x3 ;  /* 0x0000000d000d7211 */ /* 0x040fe400078e18ff */
[C---:B------:R-:W-:Y:S02]  /*0470*/  LEA R15, R0.reuse, R15, 0x3 ;  /* 0x0000000f000f7211 */ /* 0x040fe400078e18ff */
[----:B------:R-:W-:-:S02]  /*0480*/  LEA R29, R0, R29, 0x3 ;  /* 0x0000001d001d7211 */ /* 0x000fc400078e18ff */
[C---:B------:R-:W-:Y:S02]  /*0490*/  LEA R6, R0.reuse, R6, 0x3 ;  /* 0x0000000600067211 */ /* 0x040fe400078e18ff */
[C---:B------:R-:W-:Y:S02]  /*04a0*/  LEA R8, R0.reuse, R8, 0x3 ;  /* 0x0000000800087211 */ /* 0x040fe400078e18ff */
[----:B------:R-:W-:Y:S02]  /*04b0*/  LEA R10, R0, R10, 0x3 ;  /* 0x0000000a000a7211 */ /* 0x000fe400078e18ff */
[----:B------:R-:W-:Y:S01]  /*04c0*/  IADD3 R14, PT, PT, R14, 0x8, RZ ;  /* 0x000000080e0e7810 */ /* 0x000fe20007ffe0ff */
[----:B----4-:R-:W-:-:S04]  /*04d0*/  FFMA R21, R21, R24, R28 ;  /* 0x0000001815157223 */ /* 0x010fc8000000001c */
[----:B--2---:R-:W-:-:S04]  /*04e0*/  FFMA R20, R20, R26, R21 ;  /* 0x0000001a14147223 */ /* 0x004fc80000000015 */
[----:B---3--:R-:W-:Y:S01]  /*04f0*/  FFMA R20, R23, R18, R20 ;  /* 0x0000001217147223 */ /* 0x008fe20000000014 */
[----:B------:R-:W-:Y:S06]  /*0500*/  @P1 BRA `(.L_x_2) ;  /* 0xfffffffc00441947 */ /* 0x000fec000383ffff */
.L_x_1:
[----:B------:R-:W-:Y:S05]  /*0510*/  @!P0 BRA `(.L_x_0) ;  /* 0x0000000000e48947 */ /* 0x000fea0003800000 */
[----:B------:R-:W-:Y:S02]  /*0520*/  ISETP.GE.U32.AND P0, PT, R2, 0x4, PT ;  /* 0x000000040200780c */ /* 0x000fe40003f06070 */
[----:B------:R-:W-:-:S04]  /*0530*/  LOP3.LUT R6, R0, 0x3, RZ, 0xc0, !PT ;  /* 0x0000000300067812 */ /* 0x000fc800078ec0ff */
[----:B------:R-:W-:-:S07]  /*0540*/  ISETP.NE.AND P1, PT, R6, RZ, PT ;  /* 0x000000ff0600720c */ /* 0x000fce0003f25270 */
[----:B------:R-:W-:Y:S06]  /*0550*/  @!P0 BRA `(.L_x_3) ;  /* 0x0000000000648947 */ /* 0x000fec0003800000 */
[----:B------:R-:W0:Y:S01]  /*0560*/  LDC.64 R10, c[0x0][0x388] ;  /* 0x0000e200ff0a7b82 */ /* 0x000e220000000a00 */
[----:B------:R-:W-:Y:S01]  /*0570*/  IMAD R17, R9, R0, R7 ;  /* 0x0000000009117224 */ /* 0x000fe200078e0207 */
[----:B------:R-:W-:-:S04]  /*0580*/  IADD3 R5, PT, PT, R4, R9, RZ ;  /* 0x0000000904057210 */ /* 0x000fc80007ffe0ff */
[-C--:B------:R-:W-:Y:S02]  /*0590*/  IADD3 R19, PT, PT, R17, R0.reuse, RZ ;  /* 0x0000000011137210 */ /* 0x080fe40007ffe0ff */
[----:B------:R-:W1:Y:S02]  /*05a0*/  LDC.64 R12, c[0x0][0x380] ;  /* 0x0000e000ff0c7b82 */ /* 0x000e640000000a00 */
[----:B------:R-:W-:Y:S01]  /*05b0*/  IADD3 R21, PT, PT, R19, R0, RZ ;  /* 0x0000000013157210 */ /* 0x000fe20007ffe0ff */
[----:B0-----:R-:W-:-:S04]  /*05c0*/  IMAD.WIDE.U32 R16, R17, 0x4, R10 ;  /* 0x0000000411107825 */ /* 0x001fc800078e000a */
[----:B------:R-:W-:Y:S02]  /*05d0*/  IMAD.WIDE.U32 R18, R19, 0x4, R10 ;  /* 0x0000000413127825 */ /* 0x000fe400078e000a */
[----:B------:R-:W2:Y:S02]  /*05e0*/  LDG.E R16, desc[UR6][R16.64] ;  /* 0x0000000610107981 */ /* 0x000ea4000c1e1900 */
[----:B-1----:R-:W-:Y:S02]  /*05f0*/  IMAD.WIDE R12, R5, 0x4, R12 ;  /* 0x00000004050c7825 */ /* 0x002fe400078e020c */
[----:B------:R-:W3:Y:S02]  /*0600*/  LDG.E R18, desc[UR6][R18.64] ;  /* 0x0000000612127981 */ /* 0x000ee4000c1e1900 */
[C-C-:B------:R-:W-:Y:S01]  /*0610*/  IMAD.WIDE.U32 R14, R21.reuse, 0x4, R10.reuse ;  /* 0x00000004150e7825 */ /* 0x140fe200078e000a */
[----:B------:R-:W-:Y:S01]  /*0620*/  IADD3 R21, PT, PT, R21, R0, RZ ;  /* 0x0000000015157210 */ /* 0x000fe20007ffe0ff */
[----:B------:R-:W2:Y:S04]  /*0630*/  LDG.E R5, desc[UR6][R12.64] ;  /* 0x000000060c057981 */ /* 0x000ea8000c1e1900 */
[----:B------:R-:W3:Y:S01]  /*0640*/  LDG.E R2, desc[UR6][R12.64+0x4] ;  /* 0x000004060c027981 */ /* 0x000ee2000c1e1900 */
[----:B------:R-:W-:-:S03]  /*0650*/  IMAD.WIDE.U32 R10, R21, 0x4, R10 ;  /* 0x00000004150a7825 */ /* 0x000fc600078e000a */
[----:B------:R-:W4:Y:S04]  /*0660*/  LDG.E R14, desc[UR6][R14.64] ;  /* 0x000000060e0e7981 */ /* 0x000f28000c1e1900 */
[----:B------:R-:W4:Y:S04]  /*0670*/  LDG.E R21, desc[UR6][R12.64+0x8] ;  /* 0x000008060c157981 */ /* 0x000f28000c1e1900 */
[----:B------:R-:W5:Y:S04]  /*0680*/  LDG.E R23, desc[UR6][R12.64+0xc] ;  /* 0x00000c060c177981 */ /* 0x000f68000c1e1900 */
[----:B------:R-:W5:Y:S01]  /*0690*/  LDG.E R10, desc[UR6][R10.64] ;  /* 0x000000060a0a7981 */ /* 0x000f62000c1e1900 */
[----:B------:R-:W-:Y:S01]  /*06a0*/  IADD3 R9, PT, PT, R9, 0x4, RZ ;  /* 0x0000000409097810 */ /* 0x000fe20007ffe0ff */
[----:B--2---:R-:W-:-:S04]  /*06b0*/  FFMA R5, R5, R16, R20 ;  /* 0x0000001005057223 */ /* 0x004fc80000000014 */
[----:B---3--:R-:W-:-:S04]  /*06c0*/  FFMA R2, R2, R18, R5 ;  /* 0x0000001202027223 */ /* 0x008fc80000000005 */
[----:B----4-:R-:W-:-:S04]  /*06d0*/  FFMA R2, R21, R14, R2 ;  /* 0x0000000e15027223 */ /* 0x010fc80000000002 */
[----:B-----5:R-:W-:-:S07]  /*06e0*/  FFMA R20, R23, R10, R2 ;  /* 0x0000000a17147223 */ /* 0x020fce0000000002 */
.L_x_3:
[----:B------:R-:W-:Y:S05]  /*06f0*/  @!P1 BRA `(.L_x_0) ;  /* 0x00000000006c9947 */ /* 0x000fea0003800000 */
[----:B------:R-:W0:Y:S01]  /*0700*/  LDC.64 R18, c[0x0][0x388] ;  /* 0x0000e200ff127b82 */ /* 0x000e220000000a00 */
[----:B------:R-:W-:Y:S02]  /*0710*/  ISETP.NE.AND P0, PT, R6, 0x1, PT ;  /* 0x000000010600780c */ /* 0x000fe40003f05270 */
[----:B------:R-:W-:-:S04]  /*0720*/  LOP3.LUT R2, R0, 0x1, RZ, 0xc0, !PT ;  /* 0x0000000100027812 */ /* 0x000fc800078ec0ff */
[----:B------:R-:W-:Y:S01]  /*0730*/  ISETP.NE.U32.AND P1, PT, R2, 0x1, PT ;  /* 0x000000010200780c */ /* 0x000fe20003f25070 */
[----:B------:R-:W1:Y:S06]  /*0740*/  LDC.64 R10, c[0x0][0x380] ;  /* 0x0000e000ff0a7b82 */ /* 0x000e6c0000000a00 */
[C---:B------:R-:W-:Y:S01]  /*0750*/  @P0 IMAD R17, R9.reuse, R0, R7 ;  /* 0x0000000009110224 */ /* 0x040fe200078e0207 */
[----:B------:R-:W-:Y:S01]  /*0760*/  @P0 IADD3 R5, PT, PT, R4, R9, RZ ;  /* 0x0000000904050210 */ /* 0x000fe20007ffe0ff */
[----:B------:R-:W2:Y:S01]  /*0770*/  LDC.64 R14, c[0x0][0x380] ;  /* 0x0000e000ff0e7b82 */ /* 0x000ea20000000a00 */
[----:B------:R-:W-:-:S02]  /*0780*/  @P0 IADD3 R9, PT, PT, R9, 0x2, RZ ;  /* 0x0000000209090810 */ /* 0x000fc40007ffe0ff */
[----:B------:R-:W-:-:S05]  /*0790*/  @P0 IADD3 R21, PT, PT, R17, R0, RZ ;  /* 0x0000000011150210 */ /* 0x000fca0007ffe0ff */
[----:B------:R-:W3:Y:S01]  /*07a0*/  LDC.64 R12, c[0x0][0x388] ;  /* 0x0000e200ff0c7b82 */ /* 0x000ee20000000a00 */
[----:B0-----:R-:W-:-:S04]  /*07b0*/  @P0 IMAD.WIDE.U32 R16, R17, 0x4, R18 ;  /* 0x0000000411100825 */ /* 0x001fc800078e0012 */
[----:B------:R-:W-:Y:S02]  /*07c0*/  @P0 IMAD.WIDE.U32 R18, R21, 0x4, R18 ;  /* 0x0000000415120825 */ /* 0x000fe400078e0012 */
[----:B------:R-:W4:Y:S02]  /*07d0*/  @P0 LDG.E R16, desc[UR6][R16.64] ;  /* 0x0000000610100981 */ /* 0x000f24000c1e1900 */
[----:B-1----:R-:W-:Y:S01]  /*07e0*/  @P0 IMAD.WIDE R10, R5, 0x4, R10 ;  /* 0x00000004050a0825 */ /* 0x002fe200078e020a */
[----:B------:R-:W-:Y:S01]  /*07f0*/  @!P1 IADD3 R5, PT, PT, R4, R9, RZ ;  /* 0x0000000904059210 */ /* 0x000fe20007ffe0ff */
[----:B------:R-:W5:Y:S02]  /*0800*/  @P0 LDG.E R18, desc[UR6][R18.64] ;  /* 0x0000000612120981 */ /* 0x000f64000c1e1900 */
[----:B------:R-:W-:Y:S02]  /*0810*/  @!P1 IMAD R9, R9, R0, R7 ;  /* 0x0000000009099224 */ /* 0x000fe400078e0207 */
[----:B------:R-:W4:Y:S01]  /*0820*/  @P0 LDG.E R21, desc[UR6][R10.64] ;  /* 0x000000060a150981 */ /* 0x000f22000c1e1900 */
[----:B--2---:R-:W-:-:S03]  /*0830*/  @!P1 IMAD.WIDE R14, R5, 0x4, R14 ;  /* 0x00000004050e9825 */ /* 0x004fc600078e020e */
[----:B------:R-:W5:Y:S04]  /*0840*/  @P0 LDG.E R2, desc[UR6][R10.64+0x4] ;  /* 0x000004060a020981 */ /* 0x000f68000c1e1900 */
[----:B------:R-:W2:Y:S01]  /*0850*/  @!P1 LDG.E R15, desc[UR6][R14.64] ;  /* 0x000000060e0f9981 */ /* 0x000ea2000c1e1900 */
[----:B---3--:R-:W-:-:S06]  /*0860*/  @!P1 IMAD.WIDE.U32 R12, R9, 0x4, R12 ;  /* 0x00000004090c9825 */ /* 0x008fcc00078e000c */
[----:B------:R-:W2:Y:S01]  /*0870*/  @!P1 LDG.E R12, desc[UR6][R12.64] ;  /* 0x000000060c0c9981 */ /* 0x000ea2000c1e1900 */
[----:B----4-:R-:W-:-:S04]  /*0880*/  @P0 FFMA R21, R21, R16, R20 ;  /* 0x0000001015150223 */ /* 0x010fc80000000014 */
[----:B-----5:R-:W-:-:S04]  /*0890*/  @P0 FFMA R20, R2, R18, R21 ;  /* 0x0000001202140223 */ /* 0x020fc80000000015 */
[----:B--2---:R-:W-:-:S07]  /*08a0*/  @!P1 FFMA R20, R15, R12, R20 ;  /* 0x0000000c0f149223 */ /* 0x004fce0000000014 */
.L_x_0:
[----:B------:R-:W0:Y:S01]  /*08b0*/  LDC.64 R4, c[0x0][0x390] ;  /* 0x0000e400ff047b82 */ /* 0x000e220000000a00 */
[----:B------:R-:W-:-:S04]  /*08c0*/  IMAD R3, R3, R0, R7 ;  /* 0x0000000003037224 */ /* 0x000fc800078e0207 */
[----:B0-----:R-:W-:-:S05]  /*08d0*/  IMAD.WIDE R2, R3, 0x4, R4 ;  /* 0x0000000403027825 */ /* 0x001fca00078e0204 */
[----:B------:R-:W-:Y:S01]  /*08e0*/  STG.E desc[UR6][R2.64], R20 ;  /* 0x0000001402007986 */ /* 0x000fe2000c101906 */
[----:B------:R-:W-:Y:S05]  /*08f0*/  EXIT ;  /* 0x000000000000794d */ /* 0x000fea0003800000 */
.L_x_4:
[----:B------:R-:W-:-:S00]  /*0900*/  BRA `(.L_x_4) ;  /* 0xfffffffc00fc7947 */ /* 0x000fc0000383ffff */
[----:B------:R-:W-:-:S00]  /*0910*/  NOP ;  /* 0x0000000000007918 */ /* 0x000fc00000000000 */
        /* <DEDUP_REMOVED lines=14> */
.L_x_5:


//--------------------- .nv.shared.reserved.0     --------------------------
	.section	.nv.shared.reserved.0,"aw",@nobits
	.weak		__nv_reservedSMEM_offset_0_alias
	.size		__nv_reservedSMEM_offset_0_alias, 0, 64
	.other		__nv_reservedSMEM_offset_0_alias,@"STO_CUDA_RESERVED_SHARED STV_DEFAULT"
__nv_reservedSMEM_offset_0_alias:
	.zero		0
	.zero		64


//--------------------- .nv.constant0._Z12matmulkernelPfS_S_i --------------------------
	.section	.nv.constant0._Z12matmulkernelPfS_S_i,"a",@progbits
	.sectionflags	@""
	.align	4
.nv.constant0._Z12matmulkernelPfS_S_i:
	.zero		924


//--------------------- SYMBOLS --------------------------

	.type		.nv.reservedSmem.offset0,@object
	.size		.nv.reservedSmem.offset0,0x4
